//
// Generated by NVIDIA NVVM Compiler
//
// Compiler Build ID: CL-36424714
// Cuda compilation tools, release 13.0, V13.0.88
// Based on NVVM 20.0.0
//

.version 9.0
.target sm_100
.address_size 64

	// .globl	_Z16partialSumKernelPiS_i
.extern .shared .align 16 .b8 sharedMemory[];
.extern .shared .align 16 .b8 blockTotals[];

.visible .entry _Z16partialSumKernelPiS_i(
	.param .u64 .ptr .align 1 _Z16partialSumKernelPiS_i_param_0,
	.param .u64 .ptr .align 1 _Z16partialSumKernelPiS_i_param_1,
	.param .u32 _Z16partialSumKernelPiS_i_param_2
)
{
	.reg .pred 	%p<8>;
	.reg .b32 	%r<34>;
	.reg .b64 	%rd<13>;

	ld.param.u64 	%rd3, [_Z16partialSumKernelPiS_i_param_0];
	ld.param.u64 	%rd2, [_Z16partialSumKernelPiS_i_param_1];
	ld.param.u32 	%r13, [_Z16partialSumKernelPiS_i_param_2];
	cvta.to.global.u64 	%rd1, %rd3;
	mov.u32 	%r1, %tid.x;
	mov.u32 	%r14, %ctaid.x;
	mov.u32 	%r2, %ntid.x;
	mul.lo.s32 	%r15, %r2, %r14;
	shl.b32 	%r16, %r15, 1;
	add.s32 	%r3, %r16, %r1;
	add.s32 	%r4, %r3, %r2;
	setp.ge.u32 	%p1, %r4, %r13;
	@%p1 bra 	$L__BB0_2;
	mul.wide.s32 	%rd6, %r3, 4;
	add.s64 	%rd7, %rd1, %rd6;
	ld.global.u32 	%r18, [%rd7];
	mul.wide.u32 	%rd8, %r4, 4;
	add.s64 	%rd9, %rd1, %rd8;
	ld.global.u32 	%r19, [%rd9];
	add.s32 	%r31, %r19, %r18;
	bra.uni 	$L__BB0_4;
$L__BB0_2:
	setp.ge.s32 	%p2, %r3, %r13;
	mov.b32 	%r31, 0;
	@%p2 bra 	$L__BB0_4;
	mul.wide.s32 	%rd4, %r3, 4;
	add.s64 	%rd5, %rd1, %rd4;
	ld.global.u32 	%r31, [%rd5];
$L__BB0_4:
	shl.b32 	%r20, %r1, 2;
	mov.u32 	%r21, sharedMemory;
	add.s32 	%r8, %r21, %r20;
	st.shared.u32 	[%r8], %r31;
	bar.sync 	0;
	setp.lt.u32 	%p3, %r2, 2;
	@%p3 bra 	$L__BB0_11;
	mov.b32 	%r32, 1;
$L__BB0_6:
	setp.lt.u32 	%p4, %r1, %r32;
	mov.b32 	%r33, 0;
	@%p4 bra 	$L__BB0_8;
	sub.s32 	%r24, %r1, %r32;
	shl.b32 	%r25, %r24, 2;
	add.s32 	%r27, %r21, %r25;
	ld.shared.u32 	%r33, [%r27];
$L__BB0_8:
	setp.lt.u32 	%p5, %r1, %r32;
	bar.sync 	0;
	@%p5 bra 	$L__BB0_10;
	ld.shared.u32 	%r28, [%r8];
	add.s32 	%r29, %r28, %r33;
	st.shared.u32 	[%r8], %r29;
$L__BB0_10:
	bar.sync 	0;
	shl.b32 	%r32, %r32, 1;
	setp.lt.u32 	%p6, %r32, %r2;
	@%p6 bra 	$L__BB0_6;
$L__BB0_11:
	setp.ge.s32 	%p7, %r3, %r13;
	@%p7 bra 	$L__BB0_13;
	ld.shared.u32 	%r30, [%r8];
	cvta.to.global.u64 	%rd10, %rd2;
	mul.wide.s32 	%rd11, %r3, 4;
	add.s64 	%rd12, %rd10, %rd11;
	st.global.u32 	[%rd12], %r30;
$L__BB0_13:
	ret;

}
	// .globl	_Z23completePrefixSumKernelPiS_i
.visible .entry _Z23completePrefixSumKernelPiS_i(
	.param .u64 .ptr .align 1 _Z23completePrefixSumKernelPiS_i_param_0,
	.param .u64 .ptr .align 1 _Z23completePrefixSumKernelPiS_i_param_1,
	.param .u32 _Z23completePrefixSumKernelPiS_i_param_2
)
{
	.reg .pred 	%p<8>;
	.reg .b32 	%r<36>;
	.reg .b64 	%rd<10>;

	ld.param.u64 	%rd3, [_Z23completePrefixSumKernelPiS_i_param_0];
	ld.param.u64 	%rd2, [_Z23completePrefixSumKernelPiS_i_param_1];
	ld.param.u32 	%r12, [_Z23completePrefixSumKernelPiS_i_param_2];
	cvta.to.global.u64 	%rd1, %rd3;
	mov.u32 	%r1, %tid.x;
	mov.u32 	%r2, %ctaid.x;
	mov.u32 	%r3, %ntid.x;
	mad.lo.s32 	%r4, %r2, %r3, %r1;
	setp.ge.u32 	%p1, %r1, %r2;
	shl.b32 	%r13, %r1, 2;
	mov.u32 	%r14, blockTotals;
	add.s32 	%r5, %r14, %r13;
	@%p1 bra 	$L__BB1_2;
	mad.lo.s32 	%r16, %r3, %r1, %r3;
	add.s32 	%r17, %r16, -1;
	mul.wide.u32 	%rd4, %r17, 4;
	add.s64 	%rd5, %rd1, %rd4;
	ld.global.u32 	%r18, [%rd5];
	st.shared.u32 	[%r5], %r18;
	bra.uni 	$L__BB1_3;
$L__BB1_2:
	mov.b32 	%r15, 0;
	st.shared.u32 	[%r5], %r15;
$L__BB1_3:
	bar.sync 	0;
	setp.lt.u32 	%p2, %r3, 2;
	@%p2 bra 	$L__BB1_10;
	mov.b32 	%r33, 1;
$L__BB1_5:
	setp.lt.u32 	%p3, %r1, %r33;
	mov.b32 	%r34, 0;
	@%p3 bra 	$L__BB1_7;
	sub.s32 	%r21, %r1, %r33;
	shl.b32 	%r22, %r21, 2;
	add.s32 	%r24, %r14, %r22;
	ld.shared.u32 	%r34, [%r24];
$L__BB1_7:
	setp.lt.u32 	%p4, %r1, %r33;
	bar.sync 	0;
	@%p4 bra 	$L__BB1_9;
	ld.shared.u32 	%r25, [%r5];
	add.s32 	%r26, %r25, %r34;
	st.shared.u32 	[%r5], %r26;
$L__BB1_9:
	bar.sync 	0;
	shl.b32 	%r33, %r33, 1;
	setp.lt.u32 	%p5, %r33, %r3;
	@%p5 bra 	$L__BB1_5;
$L__BB1_10:
	setp.ge.s32 	%p6, %r4, %r12;
	@%p6 bra 	$L__BB1_14;
	setp.eq.s32 	%p7, %r2, 0;
	mov.b32 	%r35, 0;
	@%p7 bra 	$L__BB1_13;
	shl.b32 	%r28, %r2, 2;
	add.s32 	%r30, %r14, %r28;
	ld.shared.u32 	%r35, [%r30+-4];
$L__BB1_13:
	mul.wide.s32 	%rd6, %r4, 4;
	add.s64 	%rd7, %rd1, %rd6;
	ld.global.u32 	%r31, [%rd7];
	add.s32 	%r32, %r31, %r35;
	cvta.to.global.u64 	%rd8, %rd2;
	add.s64 	%rd9, %rd8, %rd6;
	st.global.u32 	[%rd9], %r32;
$L__BB1_14:
	ret;

}


// ===== COMPILED SASS (sm_100) =====

	.target	sm_100

	.elftype	@"ET_EXEC"


//--------------------- .note.nv.tkinfo           --------------------------
	.section	.note.nv.tkinfo,"",@"SHT_NOTE"
	.sectionflags	@"SHF_NOTE_NV_TKINFO"
	.tkinfo
        /*0018*/ 	.word	0x00000002
        /*0030*/ 	.string	""
        /*0030*/ 	.string	"ptxas"
        /*0030*/ 	.string	"Cuda compilation tools, release 13.0, V13.0.88"
        /*0030*/ 	.string	"Build cuda_13.0.r13.0/compiler.36424714_0"
        /*0030*/ 	.string	"-arch sm_100 -m 64 "



//--------------------- .note.nv.cuinfo           --------------------------
	.section	.note.nv.cuinfo,"",@"SHT_NOTE"
	.sectionflags	@"SHF_NOTE_NV_CUINFO"
        /*0018*/ 	.short	0x0002
        /*001a*/ 	.short	0x0064
        /*001c*/ 	.short	0x0082
	.zero		2


//--------------------- .nv.info                  --------------------------
	.section	.nv.info,"",@"SHT_CUDA_INFO"
	.align	4


	//----- nvinfo : EIATTR_REGCOUNT
	.align		4
        /*0000*/ 	.byte	0x04, 0x2f
        /*0002*/ 	.short	(.L_1 - .L_0)
	.align		4
.L_0:
        /*0004*/ 	.word	index@(_Z16partialSumKernelPiS_i)
        /*0008*/ 	.word	0x0000000e


	//----- nvinfo : EIATTR_FRAME_SIZE
	.align		4
.L_1:
        /*000c*/ 	.byte	0x04, 0x11
        /*000e*/ 	.short	(.L_3 - .L_2)
	.align		4
.L_2:
        /*0010*/ 	.word	index@(_Z16partialSumKernelPiS_i)
        /*0014*/ 	.word	0x00000000


	//----- nvinfo : EIATTR_REGCOUNT
	.align		4
.L_3:
        /*0018*/ 	.byte	0x04, 0x2f
        /*001a*/ 	.short	(.L_5 - .L_4)
	.align		4
.L_4:
        /*001c*/ 	.word	index@(_Z23completePrefixSumKernelPiS_i)
        /*0020*/ 	.word	0x0000000b


	//----- nvinfo : EIATTR_FRAME_SIZE
	.align		4
.L_5:
        /*0024*/ 	.byte	0x04, 0x11
        /*0026*/ 	.short	(.L_7 - .L_6)
	.align		4
.L_6:
        /*0028*/ 	.word	index@(_Z23completePrefixSumKernelPiS_i)
        /*002c*/ 	.word	0x00000000


	//----- nvinfo : EIATTR_MIN_STACK_SIZE
	.align		4
.L_7:
        /*0030*/ 	.byte	0x04, 0x12
        /*0032*/ 	.short	(.L_9 - .L_8)
	.align		4
.L_8:
        /*0034*/ 	.word	index@(_Z23completePrefixSumKernelPiS_i)
        /*0038*/ 	.word	0x00000000


	//----- nvinfo : EIATTR_MIN_STACK_SIZE
	.align		4
.L_9:
        /*003c*/ 	.byte	0x04, 0x12
        /*003e*/ 	.short	(.L_11 - .L_10)
	.align		4
.L_10:
        /*0040*/ 	.word	index@(_Z16partialSumKernelPiS_i)
        /*0044*/ 	.word	0x00000000
.L_11:


//--------------------- .nv.compat                --------------------------
	.section	.nv.compat,"",@"SHT_CUDA_COMPAT_INFO"
	.align	4
        /*0000*/ 	.byte	0x02, 0x09, 0x00, 0x00, 0x02, 0x02, 0x01, 0x00, 0x02, 0x05, 0x05, 0x00, 0x03, 0x07, 0x01, 0x01
        /*0010*/ 	.byte	0x02, 0x03, 0x00, 0x00, 0x02, 0x06, 0x01, 0x00, 0x04, 0x0b, 0x08, 0x00, 0x09, 0x00, 0x00, 0x00
        /*0020*/ 	.byte	0x00, 0x00, 0x00, 0x00


//--------------------- .nv.info._Z23completePrefixSumKernelPiS_i --------------------------
	.section	.nv.info._Z23completePrefixSumKernelPiS_i,"",@"SHT_CUDA_INFO"
	.sectionflags	@""
	.align	4


	//----- nvinfo : EIATTR_CUDA_API_VERSION
	.align		4
        /*0000*/ 	.byte	0x04, 0x37
        /*0002*/ 	.short	(.L_13 - .L_12)
.L_12:
        /*0004*/ 	.word	0x00000082


	//----- nvinfo : EIATTR_KPARAM_INFO
	.align		4
.L_13:
        /*0008*/ 	.byte	0x04, 0x17
        /*000a*/ 	.short	(.L_15 - .L_14)
.L_14:
        /*000c*/ 	.word	0x00000000
        /*0010*/ 	.short	0x0002
        /*0012*/ 	.short	0x0010
        /*0014*/ 	.byte	0x00, 0xf0, 0x11, 0x00


	//----- nvinfo : EIATTR_KPARAM_INFO
	.align		4
.L_15:
        /*0018*/ 	.byte	0x04, 0x17
        /*001a*/ 	.short	(.L_17 - .L_16)
.L_16:
        /*001c*/ 	.word	0x00000000
        /*0020*/ 	.short	0x0001
        /*0022*/ 	.short	0x0008
        /*0024*/ 	.byte	0x00, 0xf5, 0x21, 0x00


	//----- nvinfo : EIATTR_KPARAM_INFO
	.align		4
.L_17:
        /*0028*/ 	.byte	0x04, 0x17
        /*002a*/ 	.short	(.L_19 - .L_18)
.L_18:
        /*002c*/ 	.word	0x00000000
        /*0030*/ 	.short	0x0000
        /*0032*/ 	.short	0x0000
        /*0034*/ 	.byte	0x00, 0xf5, 0x21, 0x00


	//----- nvinfo : EIATTR_SPARSE_MMA_MASK
	.align		4
.L_19:
        /*0038*/ 	.byte	0x03, 0x50
        /*003a*/ 	.short	0x0000


	//----- nvinfo : EIATTR_MAXREG_COUNT
	.align		4
        /*003c*/ 	.byte	0x03, 0x1b
        /*003e*/ 	.short	0x00ff


	//----- nvinfo : EIATTR_NUM_BARRIERS
	.align		4
        /*0040*/ 	.byte	0x02, 0x4c
        /*0042*/ 	.byte	0x01
	.zero		1


	//----- nvinfo : EIATTR_MERCURY_ISA_VERSION
	.align		4
        /*0044*/ 	.byte	0x03, 0x5f
        /*0046*/ 	.short	0x0101


	//----- nvinfo : EIATTR_VRC_CTA_INIT_COUNT
	.align		4
        /*0048*/ 	.byte	0x02, 0x4a
	.zero		1
	.zero		1


	//----- nvinfo : EIATTR_EXIT_INSTR_OFFSETS
	.align		4
        /*004c*/ 	.byte	0x04, 0x1c
        /*004e*/ 	.short	(.L_21 - .L_20)


	//   ....[0]....
.L_20:
        /*0050*/ 	.word	0x00000250


	//   ....[1]....
        /*0054*/ 	.word	0x00000310


	//----- nvinfo : EIATTR_CBANK_PARAM_SIZE
	.align		4
.L_21:
        /*0058*/ 	.byte	0x03, 0x19
        /*005a*/ 	.short	0x0014


	//----- nvinfo : EIATTR_PARAM_CBANK
	.align		4
        /*005c*/ 	.byte	0x04, 0x0a
        /*005e*/ 	.short	(.L_23 - .L_22)
	.align		4
.L_22:
        /*0060*/ 	.word	index@(.nv.constant0._Z23completePrefixSumKernelPiS_i)
        /*0064*/ 	.short	0x0380
        /*0066*/ 	.short	0x0014


	//----- nvinfo : EIATTR_SW_WAR
	.align		4
.L_23:
        /*0068*/ 	.byte	0x04, 0x36
        /*006a*/ 	.short	(.L_25 - .L_24)
.L_24:
        /*006c*/ 	.word	0x00000008
.L_25:


//--------------------- .nv.info._Z16partialSumKernelPiS_i --------------------------
	.section	.nv.info._Z16partialSumKernelPiS_i,"",@"SHT_CUDA_INFO"
	.sectionflags	@""
	.align	4


	//----- nvinfo : EIATTR_CUDA_API_VERSION
	.align		4
        /*0000*/ 	.byte	0x04, 0x37
        /*0002*/ 	.short	(.L_27 - .L_26)
.L_26:
        /*0004*/ 	.word	0x00000082


	//----- nvinfo : EIATTR_KPARAM_INFO
	.align		4
.L_27:
        /*0008*/ 	.byte	0x04, 0x17
        /*000a*/ 	.short	(.L_29 - .L_28)
.L_28:
        /*000c*/ 	.word	0x00000000
        /*0010*/ 	.short	0x0002
        /*0012*/ 	.short	0x0010
        /*0014*/ 	.byte	0x00, 0xf0, 0x11, 0x00


	//----- nvinfo : EIATTR_KPARAM_INFO
	.align		4
.L_29:
        /*0018*/ 	.byte	0x04, 0x17
        /*001a*/ 	.short	(.L_31 - .L_30)
.L_30:
        /*001c*/ 	.word	0x00000000
        /*0020*/ 	.short	0x0001
        /*0022*/ 	.short	0x0008
        /*0024*/ 	.byte	0x00, 0xf5, 0x21, 0x00


	//----- nvinfo : EIATTR_KPARAM_INFO
	.align		4
.L_31:
        /*0028*/ 	.byte	0x04, 0x17
        /*002a*/ 	.short	(.L_33 - .L_32)
.L_32:
        /*002c*/ 	.word	0x00000000
        /*0030*/ 	.short	0x0000
        /*0032*/ 	.short	0x0000
        /*0034*/ 	.byte	0x00, 0xf5, 0x21, 0x00


	//----- nvinfo : EIATTR_SPARSE_MMA_MASK
	.align		4
.L_33:
        /*0038*/ 	.byte	0x03, 0x50
        /*003a*/ 	.short	0x0000


	//----- nvinfo : EIATTR_MAXREG_COUNT
	.align		4
        /*003c*/ 	.byte	0x03, 0x1b
        /*003e*/ 	.short	0x00ff


	//----- nvinfo : EIATTR_NUM_BARRIERS
	.align		4
        /*0040*/ 	.byte	0x02, 0x4c
        /*0042*/ 	.byte	0x01
	.zero		1


	//----- nvinfo : EIATTR_MERCURY_ISA_VERSION
	.align		4
        /*0044*/ 	.byte	0x03, 0x5f
        /*0046*/ 	.short	0x0101


	//----- nvinfo : EIATTR_VRC_CTA_INIT_COUNT
	.align		4
        /*0048*/ 	.byte	0x02, 0x4a
	.zero		1
	.zero		1


	//----- nvinfo : EIATTR_EXIT_INSTR_OFFSETS
	.align		4
        /*004c*/ 	.byte	0x04, 0x1c
        /*004e*/ 	.short	(.L_35 - .L_34)


	//   ....[0]....
.L_34:
        /*0050*/ 	.word	0x00000320


	//   ....[1]....
        /*0054*/ 	.word	0x00000370


	//----- nvinfo : EIATTR_CRS_STACK_SIZE
	.align		4
.L_35:
        /*0058*/ 	.byte	0x04, 0x1e
        /*005a*/ 	.short	(.L_37 - .L_36)
.L_36:
        /*005c*/ 	.word	0x00000000


	//----- nvinfo : EIATTR_CBANK_PARAM_SIZE
	.align		4
.L_37:
        /*0060*/ 	.byte	0x03, 0x19
        /*0062*/ 	.short	0x0014


	//----- nvinfo : EIATTR_PARAM_CBANK
	.align		4
        /*0064*/ 	.byte	0x04, 0x0a
        /*0066*/ 	.short	(.L_39 - .L_38)
	.align		4
.L_38:
        /*0068*/ 	.word	index@(.nv.constant0._Z16partialSumKernelPiS_i)
        /*006c*/ 	.short	0x0380
        /*006e*/ 	.short	0x0014


	//----- nvinfo : EIATTR_SW_WAR
	.align		4
.L_39:
        /*0070*/ 	.byte	0x04, 0x36
        /*0072*/ 	.short	(.L_41 - .L_40)
.L_40:
        /*0074*/ 	.word	0x00000008
.L_41:


//--------------------- .nv.callgraph             --------------------------
	.section	.nv.callgraph,"",@"SHT_CUDA_CALLGRAPH"
	.align	4
	.sectionentsize	8
	.align		4
        /*0000*/ 	.word	0x00000000
	.align		4
        /*0004*/ 	.word	0xffffffff
	.align		4
        /*0008*/ 	.word	0x00000000
	.align		4
        /*000c*/ 	.word	0xfffffffe
	.align		4
        /*0010*/ 	.word	0x00000000
	.align		4
        /*0014*/ 	.word	0xfffffffd
	.align		4
        /*0018*/ 	.word	0x00000000
	.align		4
        /*001c*/ 	.word	0xfffffffc


//--------------------- .text._Z23completePrefixSumKernelPiS_i --------------------------
	.section	.text._Z23completePrefixSumKernelPiS_i,"ax",@progbits
	.align	128
        .global         _Z23completePrefixSumKernelPiS_i
        .type           _Z23completePrefixSumKernelPiS_i,@function
        .size           _Z23completePrefixSumKernelPiS_i,(.L_x_9 - _Z23completePrefixSumKernelPiS_i)
        .other          _Z23completePrefixSumKernelPiS_i,@"STO_CUDA_ENTRY STV_DEFAULT"
_Z23completePrefixSumKernelPiS_i:
.text._Z23completePrefixSumKernelPiS_i:
[----:B------:R-:W-:Y:S01]  /*0000*/  LDC R1, c[0x0][0x37c] ;  /* 0x0000df00ff017b82 */ /* 0x000fe20000000800 */
[----:B------:R-:W0:Y:S07]  /*0010*/  S2R R7, SR_TID.X ;  /* 0x0000000000077919 */ /* 0x000e2e0000002100 */
[----:B------:R-:W1:Y:S01]  /*0020*/  LDC R6, c[0x0][0x360] ;  /* 0x0000d800ff067b82 */ /* 0x000e620000000800 */
[----:B------:R-:W2:Y:S01]  /*0030*/  LDCU.64 UR6, c[0x0][0x358] ;  /* 0x00006b00ff0677ac */ /* 0x000ea20008000a00 */
[----:B------:R-:W0:Y:S02]  /*0040*/  S2R R8, SR_CTAID.X ;  /* 0x0000000000087919 */ /* 0x000e240000002500 */
[----:B0-----:R-:W-:-:S13]  /*0050*/  ISETP.GE.U32.AND P0, PT, R7, R8, PT ;  /* 0x000000080700720c */ /* 0x001fda0003f06070 */
[----:B------:R-:W0:Y:S01]  /*0060*/  @!P0 LDC.64 R2, c[0x0][0x380] ;  /* 0x0000e000ff028b82 */ /* 0x000e220000000a00 */
[----:B-1----:R-:W-:-:S04]  /*0070*/  @!P0 IMAD R0, R7, R6, R6 ;  /* 0x0000000607008224 */ /* 0x002fc800078e0206 */
[----:B------:R-:W-:-:S04]  /*0080*/  @!P0 VIADD R5, R0, 0xffffffff ;  /* 0xffffffff00058836 */ /* 0x000fc80000000000 */
[----:B0-----:R-:W-:-:S06]  /*0090*/  @!P0 IMAD.WIDE.U32 R2, R5, 0x4, R2 ;  /* 0x0000000405028825 */ /* 0x001fcc00078e0002 */
[----:B--2---:R-:W2:Y:S01]  /*00a0*/  @!P0 LDG.E R3, desc[UR6][R2.64] ;  /* 0x0000000602038981 */ /* 0x004ea2000c1e1900 */
[----:B------:R-:W-:Y:S02]  /*00b0*/  MOV R0, 0x400 ;  /* 0x0000040000007802 */ /* 0x000fe40000000f00 */
[----:B------:R-:W-:Y:S01]  /*00c0*/  ISETP.GE.U32.AND P1, PT, R6, 0x2, PT ;  /* 0x000000020600780c */ /* 0x000fe20003f26070 */
[----:B------:R-:W0:Y:S02]  /*00d0*/  S2R R5, SR_CgaCtaId ;  /* 0x0000000000057919 */ /* 0x000e240000008800 */
[----:B0-----:R-:W-:-:S05]  /*00e0*/  LEA R0, R5, R0, 0x18 ;  /* 0x0000000005007211 */ /* 0x001fca00078ec0ff */
[----:B------:R-:W-:-:S05]  /*00f0*/  IMAD R4, R7, 0x4, R0 ;  /* 0x0000000407047824 */ /* 0x000fca00078e0200 */
[----:B--2---:R0:W-:Y:S04]  /*0100*/  @!P0 STS [R4], R3 ;  /* 0x0000000304008388 */ /* 0x0041e80000000800 */
[----:B------:R0:W-:Y:S01]  /*0110*/  @P0 STS [R4], RZ ;  /* 0x000000ff04000388 */ /* 0x0001e20000000800 */
[----:B------:R-:W-:Y:S06]  /*0120*/  BAR.SYNC.DEFER_BLOCKING 0x0 ;  /* 0x0000000000007b1d */ /* 0x000fec0000010000 */
[----:B------:R-:W-:Y:S05]  /*0130*/  @!P1 BRA `(.L_x_0) ;  /* 0x0000000000389947 */ /* 0x000fea0003800000 */
[----:B------:R-:W-:-:S05]  /*0140*/  UMOV UR4, 0x1 ;  /* 0x0000000100047882 */ /* 0x000fca0000000000 */
.L_x_1:
[----:B------:R-:W-:Y:S01]  /*0150*/  ISETP.GE.U32.AND P0, PT, R7, UR4, PT ;  /* 0x0000000407007c0c */ /* 0x000fe2000bf06070 */
[----:B------:R-:W-:-:S12]  /*0160*/  IMAD.MOV.U32 R2, RZ, RZ, RZ ;  /* 0x000000ffff027224 */ /* 0x000fd800078e00ff */
[----:B0-----:R-:W-:Y:S01]  /*0170*/  @P0 IADD3 R3, PT, PT, R7, -UR4, RZ ;  /* 0x8000000407030c10 */ /* 0x001fe2000fffe0ff */
[----:B------:R-:W-:-:S03]  /*0180*/  USHF.L.U32 UR4, UR4, 0x1, URZ ;  /* 0x0000000104047899 */ /* 0x000fc600080006ff */
[----:B------:R-:W-:-:S05]  /*0190*/  @P0 LEA R3, R3, R0, 0x2 ;  /* 0x0000000003030211 */ /* 0x000fca00078e10ff */
[----:B------:R-:W-:Y:S01]  /*01a0*/  @P0 LDS R2, [R3] ;  /* 0x0000000003020984 */ /* 0x000fe20000000800 */
[----:B------:R-:W-:Y:S06]  /*01b0*/  BAR.SYNC.DEFER_BLOCKING 0x0 ;  /* 0x0000000000007b1d */ /* 0x000fec0000010000 */
[----:B------:R-:W0:Y:S02]  /*01c0*/  @P0 LDS R5, [R4] ;  /* 0x0000000004050984 */ /* 0x000e240000000800 */
[----:B0-----:R-:W-:-:S05]  /*01d0*/  @P0 IMAD.IADD R5, R5, 0x1, R2 ;  /* 0x0000000105050824 */ /* 0x001fca00078e0202 */
[----:B------:R1:W-:Y:S01]  /*01e0*/  @P0 STS [R4], R5 ;  /* 0x0000000504000388 */ /* 0x0003e20000000800 */
[----:B------:R-:W-:Y:S01]  /*01f0*/  BAR.SYNC.DEFER_BLOCKING 0x0 ;  /* 0x0000000000007b1d */ /* 0x000fe20000010000 */
[----:B------:R-:W-:-:S13]  /*0200*/  ISETP.LE.U32.AND P0, PT, R6, UR4, PT ;  /* 0x0000000406007c0c */ /* 0x000fda000bf03070 */
[----:B-1----:R-:W-:Y:S05]  /*0210*/  @!P0 BRA `(.L_x_1) ;  /* 0xfffffffc00cc8947 */ /* 0x002fea000383ffff */
.L_x_0:
[----:B------:R-:W1:Y:S01]  /*0220*/  LDCU UR4, c[0x0][0x390] ;  /* 0x00007200ff0477ac */ /* 0x000e620008000800 */
[----:B------:R-:W-:-:S05]  /*0230*/  IMAD R7, R8, R6, R7 ;  /* 0x0000000608077224 */ /* 0x000fca00078e0207 */
[----:B-1----:R-:W-:-:S13]  /*0240*/  ISETP.GE.AND P0, PT, R7, UR4, PT ;  /* 0x0000000407007c0c */ /* 0x002fda000bf06270 */
[----:B------:R-:W-:Y:S05]  /*0250*/  @P0 EXIT ;  /* 0x000000000000094d */ /* 0x000fea0003800000 */
[----:B0-----:R-:W0:Y:S01]  /*0260*/  LDC.64 R2, c[0x0][0x380] ;  /* 0x0000e000ff027b82 */ /* 0x001e220000000a00 */
[----:B------:R-:W-:Y:S01]  /*0270*/  ISETP.NE.AND P0, PT, R8, RZ, PT ;  /* 0x000000ff0800720c */ /* 0x000fe20003f05270 */
[----:B------:R-:W-:-:S06]  /*0280*/  HFMA2 R6, -RZ, RZ, 0, 0 ;  /* 0x00000000ff067431 */ /* 0x000fcc00000001ff */
[----:B------:R-:W1:Y:S01]  /*0290*/  LDC.64 R4, c[0x0][0x388] ;  /* 0x0000e200ff047b82 */ /* 0x000e620000000a00 */
[----:B0-----:R-:W-:-:S06]  /*02a0*/  IMAD.WIDE R2, R7, 0x4, R2 ;  /* 0x0000000407027825 */ /* 0x001fcc00078e0202 */
[----:B------:R-:W2:Y:S01]  /*02b0*/  LDG.E R3, desc[UR6][R2.64] ;  /* 0x0000000602037981 */ /* 0x000ea2000c1e1900 */
[----:B------:R-:W-:Y:S02]  /*02c0*/  @P0 IMAD R0, R8, 0x4, R0 ;  /* 0x0000000408000824 */ /* 0x000fe400078e0200 */
[----:B-1----:R-:W-:-:S03]  /*02d0*/  IMAD.WIDE R4, R7, 0x4, R4 ;  /* 0x0000000407047825 */ /* 0x002fc600078e0204 */
[----:B------:R-:W2:Y:S02]  /*02e0*/  @P0 LDS R6, [R0+-0x4] ;  /* 0xfffffc0000060984 */ /* 0x000ea40000000800 */
[----:B--2---:R-:W-:-:S05]  /*02f0*/  IADD3 R7, PT, PT, R3, R6, RZ ;  /* 0x0000000603077210 */ /* 0x004fca0007ffe0ff */
[----:B------:R-:W-:Y:S01]  /*0300*/  STG.E desc[UR6][R4.64], R7 ;  /* 0x0000000704007986 */ /* 0x000fe2000c101906 */
[----:B------:R-:W-:Y:S05]  /*0310*/  EXIT ;  /* 0x000000000000794d */ /* 0x000fea0003800000 */
.L_x_2:
[----:B------:R-:W-:-:S00]  /*0320*/  BRA `(.L_x_2) ;  /* 0xfffffffc00fc7947 */ /* 0x000fc0000383ffff */
[----:B------:R-:W-:-:S00]  /*0330*/  NOP ;  /* 0x0000000000007918 */ /* 0x000fc00000000000 */
        /* <DEDUP_REMOVED lines=12> */
.L_x_9:


//--------------------- .text._Z16partialSumKernelPiS_i --------------------------
	.section	.text._Z16partialSumKernelPiS_i,"ax",@progbits
	.align	128
        .global         _Z16partialSumKernelPiS_i
        .type           _Z16partialSumKernelPiS_i,@function
        .size           _Z16partialSumKernelPiS_i,(.L_x_10 - _Z16partialSumKernelPiS_i)
        .other          _Z16partialSumKernelPiS_i,@"STO_CUDA_ENTRY STV_DEFAULT"
_Z16partialSumKernelPiS_i:
.text._Z16partialSumKernelPiS_i:
[----:B------:R-:W-:Y:S01]  /*0000*/  LDC R1, c[0x0][0x37c] ;  /* 0x0000df00ff017b82 */ /* 0x000fe20000000800 */
[----:B------:R-:W0:Y:S07]  /*0010*/  S2R R11, SR_TID.X ;  /* 0x00000000000b7919 */ /* 0x000e2e0000002100 */
[----:B------:R-:W1:Y:S01]  /*0020*/  S2UR UR4, SR_CTAID.X ;  /* 0x00000000000479c3 */ /* 0x000e620000002500 */
[----:B------:R-:W2:Y:S01]  /*0030*/  LDCU UR5, c[0x0][0x390] ;  /* 0x00007200ff0577ac */ /* 0x000ea20008000800 */
[----:B------:R-:W-:Y:S01]  /*0040*/  BSSY.RECONVERGENT B0, `(.L_x_3) ;  /* 0x0000015000007945 */ /* 0x000fe20003800200 */
[----:B------:R-:W3:Y:S05]  /*0050*/  LDCU.64 UR6, c[0x0][0x358] ;  /* 0x00006b00ff0677ac */ /* 0x000eea0008000a00 */
[----:B------:R-:W1:Y:S02]  /*0060*/  LDC R6, c[0x0][0x360] ;  /* 0x0000d800ff067b82 */ /* 0x000e640000000800 */
[----:B-1----:R-:W-:-:S04]  /*0070*/  IMAD R0, R6, UR4, RZ ;  /* 0x0000000406007c24 */ /* 0x002fc8000f8e02ff */
[----:B0-----:R-:W-:-:S04]  /*0080*/  IMAD R7, R0, 0x2, R11 ;  /* 0x0000000200077824 */ /* 0x001fc800078e020b */
[----:B------:R-:W-:-:S05]  /*0090*/  IMAD.IADD R9, R7, 0x1, R6 ;  /* 0x0000000107097824 */ /* 0x000fca00078e0206 */
[----:B--2---:R-:W-:-:S13]  /*00a0*/  ISETP.GE.U32.AND P0, PT, R9, UR5, PT ;  /* 0x0000000509007c0c */ /* 0x004fda000bf06070 */
[----:B---3--:R-:W-:Y:S05]  /*00b0*/  @P0 BRA `(.L_x_4) ;  /* 0x00000000001c0947 */ /* 0x008fea0003800000 */
[----:B------:R-:W0:Y:S02]  /*00c0*/  LDC.64 R4, c[0x0][0x380] ;  /* 0x0000e000ff047b82 */ /* 0x000e240000000a00 */
[----:B0-----:R-:W-:-:S04]  /*00d0*/  IMAD.WIDE R2, R7, 0x4, R4 ;  /* 0x0000000407027825 */ /* 0x001fc800078e0204 */
[----:B------:R-:W-:Y:S02]  /*00e0*/  IMAD.WIDE.U32 R4, R9, 0x4, R4 ;  /* 0x0000000409047825 */ /* 0x000fe400078e0004 */
[----:B------:R-:W2:Y:S04]  /*00f0*/  LDG.E R2, desc[UR6][R2.64] ;  /* 0x0000000602027981 */ /* 0x000ea8000c1e1900 */
[----:B------:R-:W2:Y:S02]  /*0100*/  LDG.E R5, desc[UR6][R4.64] ;  /* 0x0000000604057981 */ /* 0x000ea4000c1e1900 */
[----:B--2---:R-:W-:Y:S01]  /*0110*/  IADD3 R0, PT, PT, R2, R5, RZ ;  /* 0x0000000502007210 */ /* 0x004fe20007ffe0ff */
[----:B------:R-:W-:Y:S06]  /*0120*/  BRA `(.L_x_5) ;  /* 0x0000000000187947 */ /* 0x000fec0003800000 */
.L_x_4:
[----:B------:R-:W-:Y:S01]  /*0130*/  ISETP.GE.AND P0, PT, R7, UR5, PT ;  /* 0x0000000507007c0c */ /* 0x000fe2000bf06270 */
[----:B------:R-:W-:-:S12]  /*0140*/  IMAD.MOV.U32 R0, RZ, RZ, RZ ;  /* 0x000000ffff007224 */ /* 0x000fd800078e00ff */
[----:B------:R-:W-:Y:S05]  /*0150*/  @P0 BRA `(.L_x_5) ;  /* 0x00000000000c0947 */ /* 0x000fea0003800000 */
[----:B------:R-:W0:Y:S02]  /*0160*/  LDC.64 R2, c[0x0][0x380] ;  /* 0x0000e000ff027b82 */ /* 0x000e240000000a00 */
[----:B0-----:R-:W-:-:S05]  /*0170*/  IMAD.WIDE R2, R7, 0x4, R2 ;  /* 0x0000000407027825 */ /* 0x001fca00078e0202 */
[----:B------:R0:W5:Y:S02]  /*0180*/  LDG.E R0, desc[UR6][R2.64] ;  /* 0x0000000602007981 */ /* 0x000164000c1e1900 */
.L_x_5:
[----:B------:R-:W-:Y:S05]  /*0190*/  BSYNC.RECONVERGENT B0 ;  /* 0x0000000000007941 */ /* 0x000fea0003800200 */
.L_x_3:
[----:B------:R-:W1:Y:S01]  /*01a0*/  S2UR UR5, SR_CgaCtaId ;  /* 0x00000000000579c3 */ /* 0x000e620000008800 */
[----:B------:R-:W-:Y:S01]  /*01b0*/  UMOV UR4, 0x400 ;  /* 0x0000040000047882 */ /* 0x000fe20000000000 */
[----:B------:R-:W-:Y:S01]  /*01c0*/  ISETP.GE.U32.AND P0, PT, R6, 0x2, PT ;  /* 0x000000020600780c */ /* 0x000fe20003f06070 */
[----:B-1----:R-:W-:-:S06]  /*01d0*/  ULEA UR4, UR5, UR4, 0x18 ;  /* 0x0000000405047291 */ /* 0x002fcc000f8ec0ff */
[----:B------:R-:W-:-:S05]  /*01e0*/  LEA R5, R11, UR4, 0x2 ;  /* 0x000000040b057c11 */ /* 0x000fca000f8e10ff */
[----:B-----5:R1:W-:Y:S01]  /*01f0*/  STS [R5], R0 ;  /* 0x0000000005007388 */ /* 0x0203e20000000800 */
[----:B------:R-:W-:Y:S06]  /*0200*/  BAR.SYNC.DEFER_BLOCKING 0x0 ;  /* 0x0000000000007b1d */ /* 0x000fec0000010000 */
[----:B------:R-:W-:Y:S05]  /*0210*/  @!P0 BRA `(.L_x_6) ;  /* 0x0000000000388947 */ /* 0x000fea0003800000 */
[----:B------:R-:W-:-:S05]  /*0220*/  UMOV UR5, 0x1 ;  /* 0x0000000100057882 */ /* 0x000fca0000000000 */
.L_x_7:
[----:B------:R-:W-:Y:S01]  /*0230*/  ISETP.GE.U32.AND P0, PT, R11, UR5, PT ;  /* 0x000000050b007c0c */ /* 0x000fe2000bf06070 */
[----:B-1----:R-:W-:-:S12]  /*0240*/  IMAD.MOV.U32 R0, RZ, RZ, RZ ;  /* 0x000000ffff007224 */ /* 0x002fd800078e00ff */
[----:B0-----:R-:W-:Y:S01]  /*0250*/  @P0 IADD3 R2, PT, PT, R11, -UR5, RZ ;  /* 0x800000050b020c10 */ /* 0x001fe2000fffe0ff */
[----:B------:R-:W-:-:S03]  /*0260*/  USHF.L.U32 UR5, UR5, 0x1, URZ ;  /* 0x0000000105057899 */ /* 0x000fc600080006ff */
[----:B------:R-:W-:-:S05]  /*0270*/  @P0 LEA R2, R2, UR4, 0x2 ;  /* 0x0000000402020c11 */ /* 0x000fca000f8e10ff */
[----:B------:R-:W-:Y:S01]  /*0280*/  @P0 LDS R0, [R2] ;  /* 0x0000000002000984 */ /* 0x000fe20000000800 */
[----:B------:R-:W-:Y:S06]  /*0290*/  BAR.SYNC.DEFER_BLOCKING 0x0 ;  /* 0x0000000000007b1d */ /* 0x000fec0000010000 */
[----:B------:R-:W0:Y:S02]  /*02a0*/  @P0 LDS R3, [R5] ;  /* 0x0000000005030984 */ /* 0x000e240000000800 */
[----:B0-----:R-:W-:-:S05]  /*02b0*/  @P0 IADD3 R0, PT, PT, R3, R0, RZ ;  /* 0x0000000003000210 */ /* 0x001fca0007ffe0ff */
[----:B------:R2:W-:Y:S01]  /*02c0*/  @P0 STS [R5], R0 ;  /* 0x0000000005000388 */ /* 0x0005e20000000800 */
[----:B------:R-:W-:Y:S01]  /*02d0*/  BAR.SYNC.DEFER_BLOCKING 0x0 ;  /* 0x0000000000007b1d */ /* 0x000fe20000010000 */
[----:B------:R-:W-:-:S13]  /*02e0*/  ISETP.LE.U32.AND P0, PT, R6, UR5, PT ;  /* 0x0000000506007c0c */ /* 0x000fda000bf03070 */
[----:B--2---:R-:W-:Y:S05]  /*02f0*/  @!P0 BRA `(.L_x_7) ;  /* 0xfffffffc00cc8947 */ /* 0x004fea000383ffff */
.L_x_6:
[----:B------:R-:W2:Y:S02]  /*0300*/  LDCU UR4, c[0x0][0x390] ;  /* 0x00007200ff0477ac */ /* 0x000ea40008000800 */
[----:B--2---:R-:W-:-:S13]  /*0310*/  ISETP.GE.AND P0, PT, R7, UR4, PT ;  /* 0x0000000407007c0c */ /* 0x004fda000bf06270 */
[----:B------:R-:W-:Y:S05]  /*0320*/  @P0 EXIT ;  /* 0x000000000000094d */ /* 0x000fea0003800000 */
[----:B-1----:R-:W1:Y:S01]  /*0330*/  LDS R5, [R5] ;  /* 0x0000000005057984 */ /* 0x002e620000000800 */
[----:B0-----:R-:W0:Y:S02]  /*0340*/  LDC.64 R2, c[0x0][0x388] ;  /* 0x0000e200ff027b82 */ /* 0x001e240000000a00 */
[----:B0-----:R-:W-:-:S05]  /*0350*/  IMAD.WIDE R2, R7, 0x4, R2 ;  /* 0x0000000407027825 */ /* 0x001fca00078e0202 */
[----:B-1----:R-:W-:Y:S01]  /*0360*/  STG.E desc[UR6][R2.64], R5 ;  /* 0x0000000502007986 */ /* 0x002fe2000c101906 */
[----:B------:R-:W-:Y:S05]  /*0370*/  EXIT ;  /* 0x000000000000794d */ /* 0x000fea0003800000 */
.L_x_8:
        /* <DEDUP_REMOVED lines=16> */
.L_x_10:


//--------------------- .nv.shared._Z23completePrefixSumKernelPiS_i --------------------------
	.section	.nv.shared._Z23completePrefixSumKernelPiS_i,"aw",@nobits
	.sectionflags	@""
	.align	16
	.zero		1024


//--------------------- .nv.shared.reserved.0     --------------------------
	.section	.nv.shared.reserved.0,"aw",@nobits
	.weak		__nv_reservedSMEM_offset_0_alias
	.size		__nv_reservedSMEM_offset_0_alias, 0, 64
	.other		__nv_reservedSMEM_offset_0_alias,@"STO_CUDA_RESERVED_SHARED STV_DEFAULT"
__nv_reservedSMEM_offset_0_alias:
	.zero		0
	.zero		64


//--------------------- .nv.shared._Z16partialSumKernelPiS_i --------------------------
	.section	.nv.shared._Z16partialSumKernelPiS_i,"aw",@nobits
	.sectionflags	@""
	.align	16
	.zero		1024


//--------------------- .nv.constant0._Z23completePrefixSumKernelPiS_i --------------------------
	.section	.nv.constant0._Z23completePrefixSumKernelPiS_i,"a",@progbits
	.sectionflags	@""
	.align	4
.nv.constant0._Z23completePrefixSumKernelPiS_i:
	.zero		916


//--------------------- .nv.constant0._Z16partialSumKernelPiS_i --------------------------
	.section	.nv.constant0._Z16partialSumKernelPiS_i,"a",@progbits
	.sectionflags	@""
	.align	4
.nv.constant0._Z16partialSumKernelPiS_i:
	.zero		916


//--------------------- SYMBOLS --------------------------

	.type		.nv.reservedSmem.offset0,@object
	.size		.nv.reservedSmem.offset0,0x4
	.type		.nv.reservedSmem.cap,@object
	.size		.nv.reservedSmem.cap,0x4
